//
// Generated by NVIDIA NVVM Compiler
//
// Compiler Build ID: CL-36424714
// Cuda compilation tools, release 13.0, V13.0.88
// Based on NVVM 20.0.0
//

.version 9.0
.target sm_100
.address_size 64

	// .globl	_Z19cuda_neural_networkPfS_S_
.extern .shared .align 16 .b8 buffer[];

.visible .entry _Z19cuda_neural_networkPfS_S_(
	.param .u64 .ptr .align 1 _Z19cuda_neural_networkPfS_S__param_0,
	.param .u64 .ptr .align 1 _Z19cuda_neural_networkPfS_S__param_1,
	.param .u64 .ptr .align 1 _Z19cuda_neural_networkPfS_S__param_2
)
{
	.reg .pred 	%p<6>;
	.reg .b32 	%r<19>;
	.reg .b32 	%f<26>;
	.reg .b64 	%rd<15>;

	ld.param.u64 	%rd2, [_Z19cuda_neural_networkPfS_S__param_0];
	ld.param.u64 	%rd3, [_Z19cuda_neural_networkPfS_S__param_1];
	ld.param.u64 	%rd4, [_Z19cuda_neural_networkPfS_S__param_2];
	cvta.to.global.u64 	%rd1, %rd4;
	mov.u32 	%r1, %ntid.x;
	mov.u32 	%r2, %ctaid.x;
	mad.lo.s32 	%r3, %r2, %r1, %r2;
	mov.u32 	%r4, %tid.x;
	add.s32 	%r8, %r3, %r4;
	mul.wide.u32 	%rd5, %r8, 4;
	add.s64 	%rd6, %rd1, %rd5;
	ld.global.f32 	%f1, [%rd6];
	setp.ne.s32 	%p1, %r4, 0;
	@%p1 bra 	$L__BB0_2;
	add.s32 	%r9, %r3, %r1;
	mul.wide.u32 	%rd7, %r9, 4;
	add.s64 	%rd8, %rd1, %rd7;
	ld.global.f32 	%f25, [%rd8];
$L__BB0_2:
	cvta.to.global.u64 	%rd9, %rd2;
	mul.wide.u32 	%rd10, %r4, 4;
	add.s64 	%rd11, %rd9, %rd10;
	ld.global.f32 	%f5, [%rd11];
	mul.f32 	%f6, %f1, %f5;
	shl.b32 	%r10, %r4, 2;
	mov.u32 	%r11, buffer;
	add.s32 	%r5, %r11, %r10;
	st.shared.f32 	[%r5], %f6;
	bar.sync 	0;
	setp.lt.u32 	%p2, %r1, 2;
	@%p2 bra 	$L__BB0_7;
	mov.b32 	%r18, 1;
$L__BB0_4:
	add.s32 	%r13, %r18, %r4;
	setp.ge.u32 	%p3, %r13, %r1;
	@%p3 bra 	$L__BB0_6;
	shl.b32 	%r14, %r18, 2;
	add.s32 	%r15, %r5, %r14;
	ld.shared.f32 	%f7, [%r15];
	bar.sync 	0;
	ld.shared.f32 	%f8, [%r5];
	add.f32 	%f9, %f7, %f8;
	st.shared.f32 	[%r5], %f9;
	bar.sync 	0;
$L__BB0_6:
	shl.b32 	%r18, %r18, 1;
	setp.lt.u32 	%p4, %r18, %r1;
	@%p4 bra 	$L__BB0_4;
$L__BB0_7:
	setp.ne.s32 	%p5, %r4, 0;
	@%p5 bra 	$L__BB0_9;
	ld.shared.f32 	%f10, [buffer];
	add.f32 	%f11, %f25, %f10;
	fma.rn.f32 	%f12, %f11, 0fBBBB989D, 0f3F000000;
	cvt.sat.f32.f32 	%f13, %f12;
	mov.f32 	%f14, 0f4B400001;
	mov.f32 	%f15, 0f437C0000;
	fma.rm.f32 	%f16, %f13, %f15, %f14;
	add.f32 	%f17, %f16, 0fCB40007F;
	neg.f32 	%f18, %f17;
	fma.rn.f32 	%f19, %f11, 0fBFB8AA3B, %f18;
	fma.rn.f32 	%f20, %f11, 0fB2A57060, %f19;
	mov.b32 	%r16, %f16;
	shl.b32 	%r17, %r16, 23;
	mov.b32 	%f21, %r17;
	ex2.approx.ftz.f32 	%f22, %f20;
	fma.rn.f32 	%f23, %f22, %f21, 0f3F800000;
	rcp.rn.f32 	%f24, %f23;
	cvta.to.global.u64 	%rd12, %rd3;
	mul.wide.u32 	%rd13, %r2, 4;
	add.s64 	%rd14, %rd12, %rd13;
	st.global.f32 	[%rd14], %f24;
$L__BB0_9:
	ret;

}
	// .globl	_Z32cuda_neural_network_output_errorPfS_
.visible .entry _Z32cuda_neural_network_output_errorPfS_(
	.param .u64 .ptr .align 1 _Z32cuda_neural_network_output_errorPfS__param_0,
	.param .u64 .ptr .align 1 _Z32cuda_neural_network_output_errorPfS__param_1
)
{
	.reg .b32 	%r<2>;
	.reg .b32 	%f<8>;
	.reg .b64 	%rd<8>;

	ld.param.u64 	%rd1, [_Z32cuda_neural_network_output_errorPfS__param_0];
	ld.param.u64 	%rd2, [_Z32cuda_neural_network_output_errorPfS__param_1];
	cvta.to.global.u64 	%rd3, %rd2;
	cvta.to.global.u64 	%rd4, %rd1;
	mov.u32 	%r1, %tid.x;
	mul.wide.u32 	%rd5, %r1, 4;
	add.s64 	%rd6, %rd4, %rd5;
	ld.global.f32 	%f1, [%rd6];
	mov.f32 	%f2, 0f3F800000;
	sub.f32 	%f3, %f2, %f1;
	mul.f32 	%f4, %f1, %f3;
	add.s64 	%rd7, %rd3, %rd5;
	ld.global.f32 	%f5, [%rd7];
	sub.f32 	%f6, %f5, %f1;
	mul.f32 	%f7, %f4, %f6;
	st.global.f32 	[%rd6], %f7;
	ret;

}
	// .globl	_Z25cuda_neural_network_errorPfS_S_S_
.visible .entry _Z25cuda_neural_network_errorPfS_S_S_(
	.param .u64 .ptr .align 1 _Z25cuda_neural_network_errorPfS_S_S__param_0,
	.param .u64 .ptr .align 1 _Z25cuda_neural_network_errorPfS_S_S__param_1,
	.param .u64 .ptr .align 1 _Z25cuda_neural_network_errorPfS_S_S__param_2,
	.param .u64 .ptr .align 1 _Z25cuda_neural_network_errorPfS_S_S__param_3
)
{
	.reg .pred 	%p<7>;
	.reg .b32 	%r<18>;
	.reg .b32 	%f<23>;
	.reg .b64 	%rd<17>;

	ld.param.u64 	%rd3, [_Z25cuda_neural_network_errorPfS_S_S__param_0];
	ld.param.u64 	%rd4, [_Z25cuda_neural_network_errorPfS_S_S__param_1];
	ld.param.u64 	%rd6, [_Z25cuda_neural_network_errorPfS_S_S__param_2];
	ld.param.u64 	%rd5, [_Z25cuda_neural_network_errorPfS_S_S__param_3];
	cvta.to.global.u64 	%rd7, %rd6;
	mov.u32 	%r1, %ntid.x;
	mov.u32 	%r2, %ctaid.x;
	mov.u32 	%r3, %tid.x;
	mov.u32 	%r7, %nctaid.x;
	mad.lo.s32 	%r8, %r3, %r7, %r3;
	add.s32 	%r9, %r8, %r2;
	mul.wide.u32 	%rd8, %r9, 4;
	add.s64 	%rd1, %rd7, %rd8;
	ld.global.f32 	%f1, [%rd1];
	setp.ne.s32 	%p1, %r2, 0;
	add.s32 	%r10, %r8, %r7;
	mul.wide.u32 	%rd9, %r10, 4;
	add.s64 	%rd2, %rd7, %rd9;
	@%p1 bra 	$L__BB2_2;
	ld.global.f32 	%f22, [%rd2];
$L__BB2_2:
	cvta.to.global.u64 	%rd10, %rd4;
	mul.wide.u32 	%rd11, %r3, 4;
	add.s64 	%rd12, %rd10, %rd11;
	ld.global.f32 	%f4, [%rd12];
	mul.f32 	%f7, %f1, %f4;
	shl.b32 	%r11, %r3, 2;
	mov.u32 	%r12, buffer;
	add.s32 	%r4, %r12, %r11;
	st.shared.f32 	[%r4], %f7;
	bar.sync 	0;
	setp.lt.u32 	%p2, %r1, 2;
	@%p2 bra 	$L__BB2_7;
	mov.b32 	%r17, 1;
$L__BB2_4:
	add.s32 	%r14, %r17, %r3;
	setp.ge.u32 	%p3, %r14, %r1;
	@%p3 bra 	$L__BB2_6;
	shl.b32 	%r15, %r17, 2;
	add.s32 	%r16, %r4, %r15;
	ld.shared.f32 	%f8, [%r16];
	bar.sync 	0;
	ld.shared.f32 	%f9, [%r4];
	add.f32 	%f10, %f8, %f9;
	st.shared.f32 	[%r4], %f10;
	bar.sync 	0;
$L__BB2_6:
	shl.b32 	%r17, %r17, 1;
	setp.lt.u32 	%p4, %r17, %r1;
	@%p4 bra 	$L__BB2_4;
$L__BB2_7:
	setp.ne.s32 	%p5, %r3, 0;
	@%p5 bra 	$L__BB2_9;
	cvta.to.global.u64 	%rd13, %rd3;
	mul.wide.u32 	%rd14, %r2, 4;
	add.s64 	%rd15, %rd13, %rd14;
	ld.global.f32 	%f11, [%rd15];
	st.shared.f32 	[buffer+4], %f11;
	cvta.to.global.u64 	%rd16, %rd5;
	ld.global.f32 	%f12, [%rd16];
	st.shared.f32 	[buffer+8], %f12;
	mov.f32 	%f13, 0f3F800000;
	sub.f32 	%f14, %f13, %f11;
	mul.f32 	%f15, %f11, %f14;
	ld.shared.f32 	%f16, [buffer];
	mul.f32 	%f17, %f15, %f16;
	st.global.f32 	[%rd15], %f17;
$L__BB2_9:
	setp.ne.s32 	%p6, %r2, 0;
	bar.sync 	0;
	ld.shared.f32 	%f18, [buffer+4];
	mul.f32 	%f19, %f4, %f18;
	ld.shared.f32 	%f5, [buffer+8];
	fma.rn.f32 	%f20, %f19, %f5, %f1;
	st.global.f32 	[%rd1], %f20;
	@%p6 bra 	$L__BB2_11;
	fma.rn.f32 	%f21, %f4, %f5, %f22;
	st.global.f32 	[%rd2], %f21;
$L__BB2_11:
	ret;

}


// ===== COMPILED SASS (sm_100) =====

	.target	sm_100

	.elftype	@"ET_EXEC"


//--------------------- .note.nv.tkinfo           --------------------------
	.section	.note.nv.tkinfo,"",@"SHT_NOTE"
	.sectionflags	@"SHF_NOTE_NV_TKINFO"
	.tkinfo
        /*0018*/ 	.word	0x00000002
        /*0030*/ 	.string	""
        /*0030*/ 	.string	"ptxas"
        /*0030*/ 	.string	"Cuda compilation tools, release 13.0, V13.0.88"
        /*0030*/ 	.string	"Build cuda_13.0.r13.0/compiler.36424714_0"
        /*0030*/ 	.string	"-arch sm_100 -m 64 "



//--------------------- .note.nv.cuinfo           --------------------------
	.section	.note.nv.cuinfo,"",@"SHT_NOTE"
	.sectionflags	@"SHF_NOTE_NV_CUINFO"
        /*0018*/ 	.short	0x0002
        /*001a*/ 	.short	0x0064
        /*001c*/ 	.short	0x0082
	.zero		2


//--------------------- .nv.info                  --------------------------
	.section	.nv.info,"",@"SHT_CUDA_INFO"
	.align	4


	//----- nvinfo : EIATTR_REGCOUNT
	.align		4
        /*0000*/ 	.byte	0x04, 0x2f
        /*0002*/ 	.short	(.L_1 - .L_0)
	.align		4
.L_0:
        /*0004*/ 	.word	index@(_Z19cuda_neural_networkPfS_S_)
        /*0008*/ 	.word	0x00000010


	//----- nvinfo : EIATTR_FRAME_SIZE
	.align		4
.L_1:
        /*000c*/ 	.byte	0x04, 0x11
        /*000e*/ 	.short	(.L_3 - .L_2)
	.align		4
.L_2:
        /*0010*/ 	.word	index@($__internal_0_$__cuda_sm20_rcp_rn_f32_slowpath)
        /*0014*/ 	.word	0x00000000


	//----- nvinfo : EIATTR_FRAME_SIZE
	.align		4
.L_3:
        /*0018*/ 	.byte	0x04, 0x11
        /*001a*/ 	.short	(.L_5 - .L_4)
	.align		4
.L_4:
        /*001c*/ 	.word	index@(_Z19cuda_neural_networkPfS_S_)
        /*0020*/ 	.word	0x00000000


	//----- nvinfo : EIATTR_REGCOUNT
	.align		4
.L_5:
        /*0024*/ 	.byte	0x04, 0x2f
        /*0026*/ 	.short	(.L_7 - .L_6)
	.align		4
.L_6:
        /*0028*/ 	.word	index@(_Z32cuda_neural_network_output_errorPfS_)
        /*002c*/ 	.word	0x0000000a


	//----- nvinfo : EIATTR_FRAME_SIZE
	.align		4
.L_7:
        /*0030*/ 	.byte	0x04, 0x11
        /*0032*/ 	.short	(.L_9 - .L_8)
	.align		4
.L_8:
        /*0034*/ 	.word	index@(_Z32cuda_neural_network_output_errorPfS_)
        /*0038*/ 	.word	0x00000000


	//----- nvinfo : EIATTR_REGCOUNT
	.align		4
.L_9:
        /*003c*/ 	.byte	0x04, 0x2f
        /*003e*/ 	.short	(.L_11 - .L_10)
	.align		4
.L_10:
        /*0040*/ 	.word	index@(_Z25cuda_neural_network_errorPfS_S_S_)
        /*0044*/ 	.word	0x00000016


	//----- nvinfo : EIATTR_FRAME_SIZE
	.align		4
.L_11:
        /*0048*/ 	.byte	0x04, 0x11
        /*004a*/ 	.short	(.L_13 - .L_12)
	.align		4
.L_12:
        /*004c*/ 	.word	index@(_Z25cuda_neural_network_errorPfS_S_S_)
        /*0050*/ 	.word	0x00000000


	//----- nvinfo : EIATTR_MIN_STACK_SIZE
	.align		4
.L_13:
        /*0054*/ 	.byte	0x04, 0x12
        /*0056*/ 	.short	(.L_15 - .L_14)
	.align		4
.L_14:
        /*0058*/ 	.word	index@(_Z25cuda_neural_network_errorPfS_S_S_)
        /*005c*/ 	.word	0x00000000


	//----- nvinfo : EIATTR_MIN_STACK_SIZE
	.align		4
.L_15:
        /*0060*/ 	.byte	0x04, 0x12
        /*0062*/ 	.short	(.L_17 - .L_16)
	.align		4
.L_16:
        /*0064*/ 	.word	index@(_Z32cuda_neural_network_output_errorPfS_)
        /*0068*/ 	.word	0x00000000


	//----- nvinfo : EIATTR_MIN_STACK_SIZE
	.align		4
.L_17:
        /*006c*/ 	.byte	0x04, 0x12
        /*006e*/ 	.short	(.L_19 - .L_18)
	.align		4
.L_18:
        /*0070*/ 	.word	index@(_Z19cuda_neural_networkPfS_S_)
        /*0074*/ 	.word	0x00000000
.L_19:


//--------------------- .nv.compat                --------------------------
	.section	.nv.compat,"",@"SHT_CUDA_COMPAT_INFO"
	.align	4
        /*0000*/ 	.byte	0x02, 0x09, 0x00, 0x00, 0x02, 0x02, 0x01, 0x00, 0x02, 0x05, 0x05, 0x00, 0x03, 0x07, 0x01, 0x01
        /*0010*/ 	.byte	0x02, 0x03, 0x00, 0x00, 0x02, 0x06, 0x01, 0x00, 0x04, 0x0b, 0x08, 0x00, 0x09, 0x00, 0x00, 0x00
        /*0020*/ 	.byte	0x00, 0x00, 0x00, 0x00


//--------------------- .nv.info._Z25cuda_neural_network_errorPfS_S_S_ --------------------------
	.section	.nv.info._Z25cuda_neural_network_errorPfS_S_S_,"",@"SHT_CUDA_INFO"
	.sectionflags	@""
	.align	4


	//----- nvinfo : EIATTR_CUDA_API_VERSION
	.align		4
        /*0000*/ 	.byte	0x04, 0x37
        /*0002*/ 	.short	(.L_21 - .L_20)
.L_20:
        /*0004*/ 	.word	0x00000082


	//----- nvinfo : EIATTR_KPARAM_INFO
	.align		4
.L_21:
        /*0008*/ 	.byte	0x04, 0x17
        /*000a*/ 	.short	(.L_23 - .L_22)
.L_22:
        /*000c*/ 	.word	0x00000000
        /*0010*/ 	.short	0x0003
        /*0012*/ 	.short	0x0018
        /*0014*/ 	.byte	0x00, 0xf5, 0x21, 0x00


	//----- nvinfo : EIATTR_KPARAM_INFO
	.align		4
.L_23:
        /*0018*/ 	.byte	0x04, 0x17
        /*001a*/ 	.short	(.L_25 - .L_24)
.L_24:
        /*001c*/ 	.word	0x00000000
        /*0020*/ 	.short	0x0002
        /*0022*/ 	.short	0x0010
        /*0024*/ 	.byte	0x00, 0xf5, 0x21, 0x00


	//----- nvinfo : EIATTR_KPARAM_INFO
	.align		4
.L_25:
        /*0028*/ 	.byte	0x04, 0x17
        /*002a*/ 	.short	(.L_27 - .L_26)
.L_26:
        /*002c*/ 	.word	0x00000000
        /*0030*/ 	.short	0x0001
        /*0032*/ 	.short	0x0008
        /*0034*/ 	.byte	0x00, 0xf5, 0x21, 0x00


	//----- nvinfo : EIATTR_KPARAM_INFO
	.align		4
.L_27:
        /*0038*/ 	.byte	0x04, 0x17
        /*003a*/ 	.short	(.L_29 - .L_28)
.L_28:
        /*003c*/ 	.word	0x00000000
        /*0040*/ 	.short	0x0000
        /*0042*/ 	.short	0x0000
        /*0044*/ 	.byte	0x00, 0xf5, 0x21, 0x00


	//----- nvinfo : EIATTR_SPARSE_MMA_MASK
	.align		4
.L_29:
        /*0048*/ 	.byte	0x03, 0x50
        /*004a*/ 	.short	0x0000


	//----- nvinfo : EIATTR_MAXREG_COUNT
	.align		4
        /*004c*/ 	.byte	0x03, 0x1b
        /*004e*/ 	.short	0x00ff


	//----- nvinfo : EIATTR_NUM_BARRIERS
	.align		4
        /*0050*/ 	.byte	0x02, 0x4c
        /*0052*/ 	.byte	0x01
	.zero		1


	//----- nvinfo : EIATTR_MERCURY_ISA_VERSION
	.align		4
        /*0054*/ 	.byte	0x03, 0x5f
        /*0056*/ 	.short	0x0101


	//----- nvinfo : EIATTR_VRC_CTA_INIT_COUNT
	.align		4
        /*0058*/ 	.byte	0x02, 0x4a
	.zero		1
	.zero		1


	//----- nvinfo : EIATTR_EXIT_INSTR_OFFSETS
	.align		4
        /*005c*/ 	.byte	0x04, 0x1c
        /*005e*/ 	.short	(.L_31 - .L_30)


	//   ....[0]....
.L_30:
        /*0060*/ 	.word	0x00000430


	//   ....[1]....
        /*0064*/ 	.word	0x00000460


	//----- nvinfo : EIATTR_CRS_STACK_SIZE
	.align		4
.L_31:
        /*0068*/ 	.byte	0x04, 0x1e
        /*006a*/ 	.short	(.L_33 - .L_32)
.L_32:
        /*006c*/ 	.word	0x00000000


	//----- nvinfo : EIATTR_CBANK_PARAM_SIZE
	.align		4
.L_33:
        /*0070*/ 	.byte	0x03, 0x19
        /*0072*/ 	.short	0x0020


	//----- nvinfo : EIATTR_PARAM_CBANK
	.align		4
        /*0074*/ 	.byte	0x04, 0x0a
        /*0076*/ 	.short	(.L_35 - .L_34)
	.align		4
.L_34:
        /*0078*/ 	.word	index@(.nv.constant0._Z25cuda_neural_network_errorPfS_S_S_)
        /*007c*/ 	.short	0x0380
        /*007e*/ 	.short	0x0020


	//----- nvinfo : EIATTR_SW_WAR
	.align		4
.L_35:
        /*0080*/ 	.byte	0x04, 0x36
        /*0082*/ 	.short	(.L_37 - .L_36)
.L_36:
        /*0084*/ 	.word	0x00000008
.L_37:


//--------------------- .nv.info._Z32cuda_neural_network_output_errorPfS_ --------------------------
	.section	.nv.info._Z32cuda_neural_network_output_errorPfS_,"",@"SHT_CUDA_INFO"
	.sectionflags	@""
	.align	4


	//----- nvinfo : EIATTR_CUDA_API_VERSION
	.align		4
        /*0000*/ 	.byte	0x04, 0x37
        /*0002*/ 	.short	(.L_39 - .L_38)
.L_38:
        /*0004*/ 	.word	0x00000082


	//----- nvinfo : EIATTR_KPARAM_INFO
	.align		4
.L_39:
        /*0008*/ 	.byte	0x04, 0x17
        /*000a*/ 	.short	(.L_41 - .L_40)
.L_40:
        /*000c*/ 	.word	0x00000000
        /*0010*/ 	.short	0x0001
        /*0012*/ 	.short	0x0008
        /*0014*/ 	.byte	0x00, 0xf5, 0x21, 0x00


	//----- nvinfo : EIATTR_KPARAM_INFO
	.align		4
.L_41:
        /*0018*/ 	.byte	0x04, 0x17
        /*001a*/ 	.short	(.L_43 - .L_42)
.L_42:
        /*001c*/ 	.word	0x00000000
        /*0020*/ 	.short	0x0000
        /*0022*/ 	.short	0x0000
        /*0024*/ 	.byte	0x00, 0xf5, 0x21, 0x00


	//----- nvinfo : EIATTR_SPARSE_MMA_MASK
	.align		4
.L_43:
        /*0028*/ 	.byte	0x03, 0x50
        /*002a*/ 	.short	0x0000


	//----- nvinfo : EIATTR_MAXREG_COUNT
	.align		4
        /*002c*/ 	.byte	0x03, 0x1b
        /*002e*/ 	.short	0x00ff


	//----- nvinfo : EIATTR_MERCURY_ISA_VERSION
	.align		4
        /*0030*/ 	.byte	0x03, 0x5f
        /*0032*/ 	.short	0x0101


	//----- nvinfo : EIATTR_VRC_CTA_INIT_COUNT
	.align		4
        /*0034*/ 	.byte	0x02, 0x4a
	.zero		1
	.zero		1


	//----- nvinfo : EIATTR_EXIT_INSTR_OFFSETS
	.align		4
        /*0038*/ 	.byte	0x04, 0x1c
        /*003a*/ 	.short	(.L_45 - .L_44)


	//   ....[0]....
.L_44:
        /*003c*/ 	.word	0x000000e0


	//----- nvinfo : EIATTR_CBANK_PARAM_SIZE
	.align		4
.L_45:
        /*0040*/ 	.byte	0x03, 0x19
        /*0042*/ 	.short	0x0010


	//----- nvinfo : EIATTR_PARAM_CBANK
	.align		4
        /*0044*/ 	.byte	0x04, 0x0a
        /*0046*/ 	.short	(.L_47 - .L_46)
	.align		4
.L_46:
        /*0048*/ 	.word	index@(.nv.constant0._Z32cuda_neural_network_output_errorPfS_)
        /*004c*/ 	.short	0x0380
        /*004e*/ 	.short	0x0010


	//----- nvinfo : EIATTR_SW_WAR
	.align		4
.L_47:
        /*0050*/ 	.byte	0x04, 0x36
        /*0052*/ 	.short	(.L_49 - .L_48)
.L_48:
        /*0054*/ 	.word	0x00000008
.L_49:


//--------------------- .nv.info._Z19cuda_neural_networkPfS_S_ --------------------------
	.section	.nv.info._Z19cuda_neural_networkPfS_S_,"",@"SHT_CUDA_INFO"
	.sectionflags	@""
	.align	4


	//----- nvinfo : EIATTR_CUDA_API_VERSION
	.align		4
        /*0000*/ 	.byte	0x04, 0x37
        /*0002*/ 	.short	(.L_51 - .L_50)
.L_50:
        /*0004*/ 	.word	0x00000082


	//----- nvinfo : EIATTR_KPARAM_INFO
	.align		4
.L_51:
        /*0008*/ 	.byte	0x04, 0x17
        /*000a*/ 	.short	(.L_53 - .L_52)
.L_52:
        /*000c*/ 	.word	0x00000000
        /*0010*/ 	.short	0x0002
        /*0012*/ 	.short	0x0010
        /*0014*/ 	.byte	0x00, 0xf5, 0x21, 0x00


	//----- nvinfo : EIATTR_KPARAM_INFO
	.align		4
.L_53:
        /*0018*/ 	.byte	0x04, 0x17
        /*001a*/ 	.short	(.L_55 - .L_54)
.L_54:
        /*001c*/ 	.word	0x00000000
        /*0020*/ 	.short	0x0001
        /*0022*/ 	.short	0x0008
        /*0024*/ 	.byte	0x00, 0xf5, 0x21, 0x00


	//----- nvinfo : EIATTR_KPARAM_INFO
	.align		4
.L_55:
        /*0028*/ 	.byte	0x04, 0x17
        /*002a*/ 	.short	(.L_57 - .L_56)
.L_56:
        /*002c*/ 	.word	0x00000000
        /*0030*/ 	.short	0x0000
        /*0032*/ 	.short	0x0000
        /*0034*/ 	.byte	0x00, 0xf5, 0x21, 0x00


	//----- nvinfo : EIATTR_SPARSE_MMA_MASK
	.align		4
.L_57:
        /*0038*/ 	.byte	0x03, 0x50
        /*003a*/ 	.short	0x0000


	//----- nvinfo : EIATTR_MAXREG_COUNT
	.align		4
        /*003c*/ 	.byte	0x03, 0x1b
        /*003e*/ 	.short	0x00ff


	//----- nvinfo : EIATTR_NUM_BARRIERS
	.align		4
        /*0040*/ 	.byte	0x02, 0x4c
        /*0042*/ 	.byte	0x01
	.zero		1


	//----- nvinfo : EIATTR_MERCURY_ISA_VERSION
	.align		4
        /*0044*/ 	.byte	0x03, 0x5f
        /*0046*/ 	.short	0x0101


	//----- nvinfo : EIATTR_VRC_CTA_INIT_COUNT
	.align		4
        /*0048*/ 	.byte	0x02, 0x4a
	.zero		1
	.zero		1


	//----- nvinfo : EIATTR_EXIT_INSTR_OFFSETS
	.align		4
        /*004c*/ 	.byte	0x04, 0x1c
        /*004e*/ 	.short	(.L_59 - .L_58)


	//   ....[0]....
.L_58:
        /*0050*/ 	.word	0x000002b0


	//   ....[1]....
        /*0054*/ 	.word	0x000004b0


	//----- nvinfo : EIATTR_CRS_STACK_SIZE
	.align		4
.L_59:
        /*0058*/ 	.byte	0x04, 0x1e
        /*005a*/ 	.short	(.L_61 - .L_60)
.L_60:
        /*005c*/ 	.word	0x00000000


	//----- nvinfo : EIATTR_CBANK_PARAM_SIZE
	.align		4
.L_61:
        /*0060*/ 	.byte	0x03, 0x19
        /*0062*/ 	.short	0x0018


	//----- nvinfo : EIATTR_PARAM_CBANK
	.align		4
        /*0064*/ 	.byte	0x04, 0x0a
        /*0066*/ 	.short	(.L_63 - .L_62)
	.align		4
.L_62:
        /*0068*/ 	.word	index@(.nv.constant0._Z19cuda_neural_networkPfS_S_)
        /*006c*/ 	.short	0x0380
        /*006e*/ 	.short	0x0018


	//----- nvinfo : EIATTR_SW_WAR
	.align		4
.L_63:
        /*0070*/ 	.byte	0x04, 0x36
        /*0072*/ 	.short	(.L_65 - .L_64)
.L_64:
        /*0074*/ 	.word	0x00000008
.L_65:


//--------------------- .nv.callgraph             --------------------------
	.section	.nv.callgraph,"",@"SHT_CUDA_CALLGRAPH"
	.align	4
	.sectionentsize	8
	.align		4
        /*0000*/ 	.word	0x00000000
	.align		4
        /*0004*/ 	.word	0xffffffff
	.align		4
        /*0008*/ 	.word	0x00000000
	.align		4
        /*000c*/ 	.word	0xfffffffe
	.align		4
        /*0010*/ 	.word	0x00000000
	.align		4
        /*0014*/ 	.word	0xfffffffd
	.align		4
        /*0018*/ 	.word	0x00000000
	.align		4
        /*001c*/ 	.word	0xfffffffc


//--------------------- .text._Z25cuda_neural_network_errorPfS_S_S_ --------------------------
	.section	.text._Z25cuda_neural_network_errorPfS_S_S_,"ax",@progbits
	.align	128
        .global         _Z25cuda_neural_network_errorPfS_S_S_
        .type           _Z25cuda_neural_network_errorPfS_S_S_,@function
        .size           _Z25cuda_neural_network_errorPfS_S_S_,(.L_x_15 - _Z25cuda_neural_network_errorPfS_S_S_)
        .other          _Z25cuda_neural_network_errorPfS_S_S_,@"STO_CUDA_ENTRY STV_DEFAULT"
_Z25cuda_neural_network_errorPfS_S_S_:
.text._Z25cuda_neural_network_errorPfS_S_S_:
[----:B------:R-:W-:Y:S01]  /*0000*/  LDC R1, c[0x0][0x37c] ;  /* 0x0000df00ff017b82 */ /* 0x000fe20000000800 */
[----:B------:R-:W0:Y:S01]  /*0010*/  S2R R0, SR_TID.X ;  /* 0x0000000000007919 */ /* 0x000e220000002100 */
[----:B------:R-:W1:Y:S06]  /*0020*/  LDCU UR8, c[0x0][0x360] ;  /* 0x00006c00ff0877ac */ /* 0x000e6c0008000800 */
[----:B------:R-:W2:Y:S01]  /*0030*/  LDC.64 R10, c[0x0][0x388] ;  /* 0x0000e200ff0a7b82 */ /* 0x000ea20000000a00 */
[----:B------:R-:W3:Y:S01]  /*0040*/  S2R R8, SR_CTAID.X ;  /* 0x0000000000087919 */ /* 0x000ee20000002500 */
[----:B------:R-:W0:Y:S01]  /*0050*/  LDCU UR9, c[0x0][0x370] ;  /* 0x00006e00ff0977ac */ /* 0x000e220008000800 */
[----:B------:R-:W4:Y:S05]  /*0060*/  LDCU.64 UR6, c[0x0][0x358] ;  /* 0x00006b00ff0677ac */ /* 0x000f2a0008000a00 */
[----:B------:R-:W1:Y:S01]  /*0070*/  LDC.64 R4, c[0x0][0x390] ;  /* 0x0000e400ff047b82 */ /* 0x000e620000000a00 */
[----:B0-----:R-:W-:-:S02]  /*0080*/  IMAD R17, R0, UR9, R0 ;  /* 0x0000000900117c24 */ /* 0x001fc4000f8e0200 */
[----:B--2---:R-:W-:-:S03]  /*0090*/  IMAD.WIDE.U32 R10, R0, 0x4, R10 ;  /* 0x00000004000a7825 */ /* 0x004fc600078e000a */
[----:B---3--:R-:W-:Y:S02]  /*00a0*/  IADD3 R3, PT, PT, R17, R8, RZ ;  /* 0x0000000811037210 */ /* 0x008fe40007ffe0ff */
[----:B----4-:R0:W2:Y:S03]  /*00b0*/  LDG.E R12, desc[UR6][R10.64] ;  /* 0x000000060a0c7981 */ /* 0x0100a6000c1e1900 */
[----:B-1----:R-:W-:-:S05]  /*00c0*/  IMAD.WIDE.U32 R2, R3, 0x4, R4 ;  /* 0x0000000403027825 */ /* 0x002fca00078e0004 */
[----:B------:R-:W2:Y:S01]  /*00d0*/  LDG.E R13, desc[UR6][R2.64] ;  /* 0x00000006020d7981 */ /* 0x000ea2000c1e1900 */
[----:B------:R-:W1:Y:S01]  /*00e0*/  S2UR UR5, SR_CgaCtaId ;  /* 0x00000000000579c3 */ /* 0x000e620000008800 */
[----:B------:R-:W-:Y:S01]  /*00f0*/  ISETP.NE.AND P0, PT, R0, RZ, PT ;  /* 0x000000ff0000720c */ /* 0x000fe20003f05270 */
[----:B------:R-:W-:Y:S01]  /*0100*/  UMOV UR4, 0x400 ;  /* 0x0000040000047882 */ /* 0x000fe20000000000 */
[----:B------:R-:W-:Y:S02]  /*0110*/  ISETP.NE.AND P1, PT, R8, RZ, PT ;  /* 0x000000ff0800720c */ /* 0x000fe40003f25270 */
[----:B------:R-:W-:-:S05]  /*0120*/  IADD3 R17, PT, PT, R17, UR9, RZ ;  /* 0x0000000911117c10 */ /* 0x000fca000fffe0ff */
[----:B------:R-:W-:-:S04]  /*0130*/  IMAD.WIDE.U32 R4, R17, 0x4, R4 ;  /* 0x0000000411047825 */ /* 0x000fc800078e0004 */
[----:B------:R-:W0:Y:S02]  /*0140*/  @!P0 LDC.64 R14, c[0x0][0x380] ;  /* 0x0000e000ff0e8b82 */ /* 0x000e240000000a00 */
[----:B------:R3:W5:Y:S01]  /*0150*/  @!P1 LDG.E R9, desc[UR6][R4.64] ;  /* 0x0000000604099981 */ /* 0x000762000c1e1900 */
[----:B-1----:R-:W-:-:S06]  /*0160*/  ULEA UR4, UR5, UR4, 0x18 ;  /* 0x0000000405047291 */ /* 0x002fcc000f8ec0ff */
[----:B------:R-:W-:Y:S01]  /*0170*/  LEA R19, R0, UR4, 0x2 ;  /* 0x0000000400137c11 */ /* 0x000fe2000f8e10ff */
[----:B------:R-:W1:Y:S01]  /*0180*/  @!P0 LDC.64 R6, c[0x0][0x398] ;  /* 0x0000e600ff068b82 */ /* 0x000e620000000a00 */
[----:B------:R-:W-:Y:S01]  /*0190*/  UISETP.GE.U32.AND UP0, UPT, UR8, 0x2, UPT ;  /* 0x000000020800788c */ /* 0x000fe2000bf06070 */
[----:B0-----:R-:W-:-:S04]  /*01a0*/  @!P0 IMAD.WIDE.U32 R10, R8, 0x4, R14 ;  /* 0x00000004080a8825 */ /* 0x001fc800078e000e */
[----:B--2---:R-:W-:-:S05]  /*01b0*/  FMUL R16, R13, R12 ;  /* 0x0000000c0d107220 */ /* 0x004fca0000400000 */
[----:B------:R3:W-:Y:S01]  /*01c0*/  STS [R19], R16 ;  /* 0x0000001013007388 */ /* 0x0007e20000000800 */
[----:B------:R-:W-:Y:S06]  /*01d0*/  BAR.SYNC.DEFER_BLOCKING 0x0 ;  /* 0x0000000000007b1d */ /* 0x000fec0000010000 */
[----:B-1----:R-:W-:Y:S05]  /*01e0*/  BRA.U !UP0, `(.L_x_0) ;  /* 0x0000000108407547 */ /* 0x002fea000b800000 */
[----:B------:R-:W-:Y:S01]  /*01f0*/  HFMA2 R14, -RZ, RZ, 0, 5.9604644775390625e-08 ;  /* 0x00000001ff0e7431 */ /* 0x000fe200000001ff */
[----:B------:R-:W-:Y:S06]  /*0200*/  BSSY B0, `(.L_x_0) ;  /* 0x000000e000007945 */ /* 0x000fec0003800000 */
.L_x_1:
[----:B------:R-:W-:-:S04]  /*0210*/  IADD3 R15, PT, PT, R0, R14, RZ ;  /* 0x0000000e000f7210 */ /* 0x000fc80007ffe0ff */
[----:B------:R-:W-:-:S13]  /*0220*/  ISETP.GE.U32.AND P1, PT, R15, UR8, PT ;  /* 0x000000080f007c0c */ /* 0x000fda000bf26070 */
[C---:B------:R-:W-:Y:S01]  /*0230*/  @!P1 LEA R15, R14.reuse, R19, 0x2 ;  /* 0x000000130e0f9211 */ /* 0x040fe200078e10ff */
[----:B------:R-:W-:Y:S05]  /*0240*/  @!P1 WARPSYNC.ALL ;  /* 0x0000000000009948 */ /* 0x000fea0003800000 */
[----:B------:R-:W-:Y:S01]  /*0250*/  @!P1 LDS R15, [R15] ;  /* 0x000000000f0f9984 */ /* 0x000fe20000000800 */
[----:B------:R-:W-:Y:S01]  /*0260*/  SHF.L.U32 R14, R14, 0x1, RZ ;  /* 0x000000010e0e7819 */ /* 0x000fe200000006ff */
[----:B------:R-:W-:Y:S06]  /*0270*/  @!P1 BAR.SYNC.DEFER_BLOCKING 0x0 ;  /* 0x0000000000009b1d */ /* 0x000fec0000010000 */
[----:B---3--:R-:W0:Y:S02]  /*0280*/  @!P1 LDS R16, [R19] ;  /* 0x0000000013109984 */ /* 0x008e240000000800 */
[----:B0-----:R-:W-:-:S05]  /*0290*/  @!P1 FADD R16, R15, R16 ;  /* 0x000000100f109221 */ /* 0x001fca0000000000 */
[----:B------:R0:W-:Y:S01]  /*02a0*/  @!P1 STS [R19], R16 ;  /* 0x0000001013009388 */ /* 0x0001e20000000800 */
[----:B------:R-:W-:Y:S01]  /*02b0*/  @!P1 BAR.SYNC.DEFER_BLOCKING 0x0 ;  /* 0x0000000000009b1d */ /* 0x000fe20000010000 */
[----:B------:R-:W-:-:S13]  /*02c0*/  ISETP.GE.U32.AND P1, PT, R14, UR8, PT ;  /* 0x000000080e007c0c */ /* 0x000fda000bf26070 */
[----:B0-----:R-:W-:Y:S05]  /*02d0*/  @!P1 BRA `(.L_x_1) ;  /* 0xfffffffc00cc9947 */ /* 0x001fea000383ffff */
[----:B------:R-:W-:Y:S05]  /*02e0*/  BSYNC B0 ;  /* 0x0000000000007941 */ /* 0x000fea0003800000 */
.L_x_0:
[----:B------:R-:W2:Y:S04]  /*02f0*/  @!P0 LDG.E R0, desc[UR6][R10.64] ;  /* 0x000000060a008981 */ /* 0x000ea8000c1e1900 */
[----:B------:R-:W4:Y:S01]  /*0300*/  @!P0 LDG.E R6, desc[UR6][R6.64] ;  /* 0x0000000606068981 */ /* 0x000f22000c1e1900 */
[----:B------:R-:W-:Y:S01]  /*0310*/  MOV R14, 0x400 ;  /* 0x00000400000e7802 */ /* 0x000fe20000000f00 */
[----:B------:R-:W-:Y:S05]  /*0320*/  WARPSYNC.ALL ;  /* 0x0000000000007948 */ /* 0x000fea0003800000 */
[----:B------:R-:W0:Y:S02]  /*0330*/  S2R R15, SR_CgaCtaId ;  /* 0x00000000000f7919 */ /* 0x000e240000008800 */
[----:B0-----:R-:W-:-:S05]  /*0340*/  LEA R17, R15, R14, 0x18 ;  /* 0x0000000e0f117211 */ /* 0x001fca00078ec0ff */
[----:B------:R-:W0:Y:S01]  /*0350*/  @!P0 LDS R14, [R17] ;  /* 0x00000000110e8984 */ /* 0x000e220000000800 */
[----:B--2---:R-:W-:-:S03]  /*0360*/  @!P0 FADD R15, -R0, 1 ;  /* 0x3f800000000f8421 */ /* 0x004fc60000000100 */
[----:B------:R-:W-:Y:S01]  /*0370*/  @!P0 STS [R17+0x4], R0 ;  /* 0x0000040011008388 */ /* 0x000fe20000000800 */
[----:B------:R-:W-:-:S03]  /*0380*/  @!P0 FMUL R15, R0, R15 ;  /* 0x0000000f000f8220 */ /* 0x000fc60000400000 */
[----:B----4-:R-:W-:Y:S01]  /*0390*/  @!P0 STS [R17+0x8], R6 ;  /* 0x0000080611008388 */ /* 0x010fe20000000800 */
[----:B0-----:R-:W-:-:S05]  /*03a0*/  @!P0 FMUL R15, R15, R14 ;  /* 0x0000000e0f0f8220 */ /* 0x001fca0000400000 */
[----:B------:R-:W-:Y:S01]  /*03b0*/  @!P0 STG.E desc[UR6][R10.64], R15 ;  /* 0x0000000f0a008986 */ /* 0x000fe2000c101906 */
[----:B------:R-:W-:Y:S01]  /*03c0*/  BAR.SYNC.DEFER_BLOCKING 0x0 ;  /* 0x0000000000007b1d */ /* 0x000fe20000010000 */
[----:B------:R-:W-:-:S05]  /*03d0*/  ISETP.NE.AND P0, PT, R8, RZ, PT ;  /* 0x000000ff0800720c */ /* 0x000fca0003f05270 */
[----:B------:R-:W0:Y:S04]  /*03e0*/  LDS R7, [R17+0x4] ;  /* 0x0000040011077984 */ /* 0x000e280000000800 */
[----:B---3--:R-:W1:Y:S01]  /*03f0*/  LDS R16, [R17+0x8] ;  /* 0x0000080011107984 */ /* 0x008e620000000800 */
[----:B0-----:R-:W-:-:S04]  /*0400*/  FMUL R14, R12, R7 ;  /* 0x000000070c0e7220 */ /* 0x001fc80000400000 */
[----:B-1----:R-:W-:-:S05]  /*0410*/  FFMA R13, R14, R16, R13 ;  /* 0x000000100e0d7223 */ /* 0x002fca000000000d */
[----:B------:R0:W-:Y:S01]  /*0420*/  STG.E desc[UR6][R2.64], R13 ;  /* 0x0000000d02007986 */ /* 0x0001e2000c101906 */
[----:B------:R-:W-:Y:S05]  /*0430*/  @P0 EXIT ;  /* 0x000000000000094d */ /* 0x000fea0003800000 */
[----:B-----5:R-:W-:-:S05]  /*0440*/  FFMA R9, R12, R16, R9 ;  /* 0x000000100c097223 */ /* 0x020fca0000000009 */
[----:B------:R-:W-:Y:S01]  /*0450*/  STG.E desc[UR6][R4.64], R9 ;  /* 0x0000000904007986 */ /* 0x000fe2000c101906 */
[----:B------:R-:W-:Y:S05]  /*0460*/  EXIT ;  /* 0x000000000000794d */ /* 0x000fea0003800000 */
.L_x_2:
[----:B------:R-:W-:-:S00]  /*0470*/  BRA `(.L_x_2) ;  /* 0xfffffffc00fc7947 */ /* 0x000fc0000383ffff */
[----:B------:R-:W-:-:S00]  /*0480*/  NOP ;  /* 0x0000000000007918 */ /* 0x000fc00000000000 */
[----:B------:R-:W-:-:S00]  /*0490*/  NOP ;  /* 0x0000000000007918 */ /* 0x000fc00000000000 */
[----:B------:R-:W-:-:S00]  /*04a0*/  NOP ;  /* 0x0000000000007918 */ /* 0x000fc00000000000 */
[----:B------:R-:W-:-:S00]  /*04b0*/  NOP ;  /* 0x0000000000007918 */ /* 0x000fc00000000000 */
[----:B------:R-:W-:-:S00]  /*04c0*/  NOP ;  /* 0x0000000000007918 */ /* 0x000fc00000000000 */
[----:B------:R-:W-:-:S00]  /*04d0*/  NOP ;  /* 0x0000000000007918 */ /* 0x000fc00000000000 */
[----:B------:R-:W-:-:S00]  /*04e0*/  NOP ;  /* 0x0000000000007918 */ /* 0x000fc00000000000 */
[----:B------:R-:W-:-:S00]  /*04f0*/  NOP ;  /* 0x0000000000007918 */ /* 0x000fc00000000000 */
.L_x_15:


//--------------------- .text._Z32cuda_neural_network_output_errorPfS_ --------------------------
	.section	.text._Z32cuda_neural_network_output_errorPfS_,"ax",@progbits
	.align	128
        .global         _Z32cuda_neural_network_output_errorPfS_
        .type           _Z32cuda_neural_network_output_errorPfS_,@function
        .size           _Z32cuda_neural_network_output_errorPfS_,(.L_x_16 - _Z32cuda_neural_network_output_errorPfS_)
        .other          _Z32cuda_neural_network_output_errorPfS_,@"STO_CUDA_ENTRY STV_DEFAULT"
_Z32cuda_neural_network_output_errorPfS_:
.text._Z32cuda_neural_network_output_errorPfS_:
[----:B------:R-:W-:Y:S01]  /*0000*/  LDC R1, c[0x0][0x37c] ;  /* 0x0000df00ff017b82 */ /* 0x000fe20000000800 */
[----:B------:R-:W0:Y:S07]  /*0010*/  S2R R7, SR_TID.X ;  /* 0x0000000000077919 */ /* 0x000e2e0000002100 */
[----:B------:R-:W0:Y:S01]  /*0020*/  LDC.64 R2, c[0x0][0x380] ;  /* 0x0000e000ff027b82 */ /* 0x000e220000000a00 */
[----:B------:R-:W1:Y:S07]  /*0030*/  LDCU.64 UR4, c[0x0][0x358] ;  /* 0x00006b00ff0477ac */ /* 0x000e6e0008000a00 */
[----:B------:R-:W2:Y:S01]  /*0040*/  LDC.64 R4, c[0x0][0x388] ;  /* 0x0000e200ff047b82 */ /* 0x000ea20000000a00 */
[----:B0-----:R-:W-:-:S04]  /*0050*/  IMAD.WIDE.U32 R2, R7, 0x4, R2 ;  /* 0x0000000407027825 */ /* 0x001fc800078e0002 */
[----:B--2---:R-:W-:Y:S01]  /*0060*/  IMAD.WIDE.U32 R4, R7, 0x4, R4 ;  /* 0x0000000407047825 */ /* 0x004fe200078e0004 */
[----:B-1----:R-:W2:Y:S05]  /*0070*/  LDG.E R0, desc[UR4][R2.64] ;  /* 0x0000000402007981 */ /* 0x002eaa000c1e1900 */
[----:B------:R-:W3:Y:S01]  /*0080*/  LDG.E R5, desc[UR4][R4.64] ;  /* 0x0000000404057981 */ /* 0x000ee2000c1e1900 */
[----:B--2---:R-:W-:-:S04]  /*0090*/  FADD R7, -R0, 1 ;  /* 0x3f80000000077421 */ /* 0x004fc80000000100 */
[C---:B------:R-:W-:Y:S01]  /*00a0*/  FMUL R7, R0.reuse, R7 ;  /* 0x0000000700077220 */ /* 0x040fe20000400000 */
[----:B---3--:R-:W-:-:S04]  /*00b0*/  FADD R6, -R0, R5 ;  /* 0x0000000500067221 */ /* 0x008fc80000000100 */
[----:B------:R-:W-:-:S05]  /*00c0*/  FMUL R7, R7, R6 ;  /* 0x0000000607077220 */ /* 0x000fca0000400000 */
[----:B------:R-:W-:Y:S01]  /*00d0*/  STG.E desc[UR4][R2.64], R7 ;  /* 0x0000000702007986 */ /* 0x000fe2000c101904 */
[----:B------:R-:W-:Y:S05]  /*00e0*/  EXIT ;  /* 0x000000000000794d */ /* 0x000fea0003800000 */
.L_x_3:
        /* <DEDUP_REMOVED lines=9> */
.L_x_16:


//--------------------- .text._Z19cuda_neural_networkPfS_S_ --------------------------
	.section	.text._Z19cuda_neural_networkPfS_S_,"ax",@progbits
	.align	128
        .global         _Z19cuda_neural_networkPfS_S_
        .type           _Z19cuda_neural_networkPfS_S_,@function
        .size           _Z19cuda_neural_networkPfS_S_,(.L_x_14 - _Z19cuda_neural_networkPfS_S_)
        .other          _Z19cuda_neural_networkPfS_S_,@"STO_CUDA_ENTRY STV_DEFAULT"
_Z19cuda_neural_networkPfS_S_:
.text._Z19cuda_neural_networkPfS_S_:
[----:B------:R-:W-:Y:S01]  /*0000*/  LDC R1, c[0x0][0x37c] ;  /* 0x0000df00ff017b82 */ /* 0x000fe20000000800 */
[----:B------:R-:W0:Y:S01]  /*0010*/  S2R R3, SR_CTAID.X ;  /* 0x0000000000037919 */ /* 0x000e220000002500 */
[----:B------:R-:W0:Y:S06]  /*0020*/  LDCU UR8, c[0x0][0x360] ;  /* 0x00006c00ff0877ac */ /* 0x000e2c0008000800 */
[----:B------:R-:W1:Y:S01]  /*0030*/  LDC.64 R8, c[0x0][0x380] ;  /* 0x0000e000ff087b82 */ /* 0x000e620000000a00 */
[----:B------:R-:W2:Y:S01]  /*0040*/  S2R R13, SR_TID.X ;  /* 0x00000000000d7919 */ /* 0x000ea20000002100 */
[----:B------:R-:W3:Y:S06]  /*0050*/  LDCU.64 UR6, c[0x0][0x358] ;  /* 0x00006b00ff0677ac */ /* 0x000eec0008000a00 */
[----:B------:R-:W4:Y:S01]  /*0060*/  LDC.64 R6, c[0x0][0x390] ;  /* 0x0000e400ff067b82 */ /* 0x000f220000000a00 */
[----:B0-----:R-:W-:-:S04]  /*0070*/  IMAD R0, R3, UR8, R3 ;  /* 0x0000000803007c24 */ /* 0x001fc8000f8e0203 */
[----:B--2---:R-:W-:Y:S02]  /*0080*/  IMAD.IADD R5, R0, 0x1, R13 ;  /* 0x0000000100057824 */ /* 0x004fe400078e020d */
[----:B-1----:R-:W-:-:S04]  /*0090*/  IMAD.WIDE.U32 R8, R13, 0x4, R8 ;  /* 0x000000040d087825 */ /* 0x002fc800078e0008 */
[----:B----4-:R-:W-:Y:S02]  /*00a0*/  IMAD.WIDE.U32 R4, R5, 0x4, R6 ;  /* 0x0000000405047825 */ /* 0x010fe400078e0006 */
[----:B---3--:R-:W2:Y:S04]  /*00b0*/  LDG.E R9, desc[UR6][R8.64] ;  /* 0x0000000608097981 */ /* 0x008ea8000c1e1900 */
[----:B------:R-:W2:Y:S01]  /*00c0*/  LDG.E R4, desc[UR6][R4.64] ;  /* 0x0000000604047981 */ /* 0x000ea2000c1e1900 */
[----:B------:R-:W0:Y:S01]  /*00d0*/  S2UR UR5, SR_CgaCtaId ;  /* 0x00000000000579c3 */ /* 0x000e220000008800 */
[----:B------:R-:W-:Y:S01]  /*00e0*/  ISETP.NE.AND P0, PT, R13, RZ, PT ;  /* 0x000000ff0d00720c */ /* 0x000fe20003f05270 */
[----:B------:R-:W-:-:S12]  /*00f0*/  UMOV UR4, 0x400 ;  /* 0x0000040000047882 */ /* 0x000fd80000000000 */
[----:B------:R-:W-:-:S04]  /*0100*/  @!P0 VIADD R11, R0, UR8 ;  /* 0x00000008000b8c36 */ /* 0x000fc80008000000 */
[----:B------:R-:W-:-:S05]  /*0110*/  @!P0 IMAD.WIDE.U32 R6, R11, 0x4, R6 ;  /* 0x000000040b068825 */ /* 0x000fca00078e0006 */
[----:B------:R1:W5:Y:S01]  /*0120*/  @!P0 LDG.E R2, desc[UR6][R6.64] ;  /* 0x0000000606028981 */ /* 0x000362000c1e1900 */
[----:B0-----:R-:W-:Y:S01]  /*0130*/  ULEA UR4, UR5, UR4, 0x18 ;  /* 0x0000000405047291 */ /* 0x001fe2000f8ec0ff */
[----:B------:R-:W-:Y:S01]  /*0140*/  ISETP.NE.AND P1, PT, R13, RZ, PT ;  /* 0x000000ff0d00720c */ /* 0x000fe20003f25270 */
[----:B------:R-:W-:Y:S01]  /*0150*/  UISETP.GE.U32.AND UP0, UPT, UR8, 0x2, UPT ;  /* 0x000000020800788c */ /* 0x000fe2000bf06070 */
[----:B--2---:R-:W-:-:S03]  /*0160*/  FMUL R0, R4, R9 ;  /* 0x0000000904007220 */ /* 0x004fc60000400000 */
[----:B------:R-:W-:-:S05]  /*0170*/  LEA R9, R13, UR4, 0x2 ;  /* 0x000000040d097c11 */ /* 0x000fca000f8e10ff */
[----:B------:R1:W-:Y:S01]  /*0180*/  STS [R9], R0 ;  /* 0x0000000009007388 */ /* 0x0003e20000000800 */
[----:B------:R-:W-:Y:S06]  /*0190*/  BAR.SYNC.DEFER_BLOCKING 0x0 ;  /* 0x0000000000007b1d */ /* 0x000fec0000010000 */
[----:B------:R-:W-:Y:S05]  /*01a0*/  BRA.U !UP0, `(.L_x_4) ;  /* 0x0000000108407547 */ /* 0x000fea000b800000 */
[----:B-1----:R-:W-:Y:S01]  /*01b0*/  HFMA2 R0, -RZ, RZ, 0, 5.9604644775390625e-08 ;  /* 0x00000001ff007431 */ /* 0x002fe200000001ff */
[----:B------:R-:W-:Y:S06]  /*01c0*/  BSSY B0, `(.L_x_4) ;  /* 0x000000e000007945 */ /* 0x000fec0003800000 */
.L_x_5:
[----:B------:R-:W-:-:S05]  /*01d0*/  IMAD.IADD R4, R13, 0x1, R0 ;  /* 0x000000010d047824 */ /* 0x000fca00078e0200 */
[----:B------:R-:W-:-:S13]  /*01e0*/  ISETP.GE.U32.AND P0, PT, R4, UR8, PT ;  /* 0x0000000804007c0c */ /* 0x000fda000bf06070 */
[C---:B------:R-:W-:Y:S01]  /*01f0*/  @!P0 LEA R4, R0.reuse, R9, 0x2 ;  /* 0x0000000900048211 */ /* 0x040fe200078e10ff */
[----:B------:R-:W-:Y:S05]  /*0200*/  @!P0 WARPSYNC.ALL ;  /* 0x0000000000008948 */ /* 0x000fea0003800000 */
[----:B------:R-:W-:Y:S01]  /*0210*/  @!P0 LDS R4, [R4] ;  /* 0x0000000004048984 */ /* 0x000fe20000000800 */
[----:B------:R-:W-:Y:S01]  /*0220*/  IMAD.SHL.U32 R0, R0, 0x2, RZ ;  /* 0x0000000200007824 */ /* 0x000fe200078e00ff */
[----:B------:R-:W-:Y:S06]  /*0230*/  @!P0 BAR.SYNC.DEFER_BLOCKING 0x0 ;  /* 0x0000000000008b1d */ /* 0x000fec0000010000 */
[----:B------:R-:W0:Y:S02]  /*0240*/  @!P0 LDS R5, [R9] ;  /* 0x0000000009058984 */ /* 0x000e240000000800 */
[----:B0-----:R-:W-:-:S05]  /*0250*/  @!P0 FADD R6, R4, R5 ;  /* 0x0000000504068221 */ /* 0x001fca0000000000 */
[----:B------:R0:W-:Y:S01]  /*0260*/  @!P0 STS [R9], R6 ;  /* 0x0000000609008388 */ /* 0x0001e20000000800 */
[----:B------:R-:W-:Y:S01]  /*0270*/  @!P0 BAR.SYNC.DEFER_BLOCKING 0x0 ;  /* 0x0000000000008b1d */ /* 0x000fe20000010000 */
[----:B------:R-:W-:-:S13]  /*0280*/  ISETP.GE.U32.AND P0, PT, R0, UR8, PT ;  /* 0x0000000800007c0c */ /* 0x000fda000bf06070 */
[----:B0-----:R-:W-:Y:S05]  /*0290*/  @!P0 BRA `(.L_x_5) ;  /* 0xfffffffc00cc8947 */ /* 0x001fea000383ffff */
[----:B------:R-:W-:Y:S05]  /*02a0*/  BSYNC B0 ;  /* 0x0000000000007941 */ /* 0x000fea0003800000 */
.L_x_4:
[----:B------:R-:W-:Y:S05]  /*02b0*/  @P1 EXIT ;  /* 0x000000000000194d */ /* 0x000fea0003800000 */
[----:B------:R-:W0:Y:S01]  /*02c0*/  S2UR UR5, SR_CgaCtaId ;  /* 0x00000000000579c3 */ /* 0x000e220000008800 */
[----:B------:R-:W-:Y:S01]  /*02d0*/  UMOV UR4, 0x400 ;  /* 0x0000040000047882 */ /* 0x000fe20000000000 */
[----:B-1----:R-:W-:Y:S01]  /*02e0*/  MOV R7, 0x3bbb989d ;  /* 0x3bbb989d00077802 */ /* 0x002fe20000000f00 */
[----:B------:R-:W-:Y:S01]  /*02f0*/  BSSY.RECONVERGENT B0, `(.L_x_6) ;  /* 0x0000018000007945 */ /* 0x000fe20003800200 */
[----:B0-----:R-:W-:-:S09]  /*0300*/  ULEA UR4, UR5, UR4, 0x18 ;  /* 0x0000000405047291 */ /* 0x001fd2000f8ec0ff */
[----:B------:R-:W0:Y:S02]  /*0310*/  LDS R5, [UR4] ;  /* 0x00000004ff057984 */ /* 0x000e240008000800 */
[----:B0----5:R-:W-:Y:S01]  /*0320*/  FADD R2, R2, R5 ;  /* 0x0000000502027221 */ /* 0x021fe20000000000 */
[----:B------:R-:W-:-:S03]  /*0330*/  IMAD.MOV.U32 R5, RZ, RZ, 0x437c0000 ;  /* 0x437c0000ff057424 */ /* 0x000fc600078e00ff */
[----:B------:R-:W-:-:S04]  /*0340*/  FFMA.SAT R0, R2, -R7, 0.5 ;  /* 0x3f00000002007423 */ /* 0x000fc80000002807 */
[----:B------:R-:W-:-:S04]  /*0350*/  FFMA.RM R0, R0, R5, 12582913 ;  /* 0x4b40000100007423 */ /* 0x000fc80000004005 */
[C---:B------:R-:W-:Y:S01]  /*0360*/  FADD R5, R0.reuse, -12583039 ;  /* 0xcb40007f00057421 */ /* 0x040fe20000000000 */
[----:B------:R-:W-:-:S03]  /*0370*/  SHF.L.U32 R0, R0, 0x17, RZ ;  /* 0x0000001700007819 */ /* 0x000fc600000006ff */
[----:B------:R-:W-:-:S04]  /*0380*/  FFMA R5, R2, -1.4426950216293334961, -R5 ;  /* 0xbfb8aa3b02057823 */ /* 0x000fc80000000805 */
[----:B------:R-:W-:-:S06]  /*0390*/  FFMA R5, R2, -1.925963033500011079e-08, R5 ;  /* 0xb2a5706002057823 */ /* 0x000fcc0000000005 */
[----:B------:R-:W0:Y:S02]  /*03a0*/  MUFU.EX2 R5, R5 ;  /* 0x0000000500057308 */ /* 0x000e240000000800 */
[----:B0-----:R-:W-:-:S04]  /*03b0*/  FFMA R0, R0, R5, 1 ;  /* 0x3f80000000007423 */ /* 0x001fc80000000005 */
[----:B------:R-:W-:-:S05]  /*03c0*/  VIADD R2, R0, 0x1800000 ;  /* 0x0180000000027836 */ /* 0x000fca0000000000 */
[----:B------:R-:W-:-:S04]  /*03d0*/  LOP3.LUT R2, R2, 0x7f800000, RZ, 0xc0, !PT ;  /* 0x7f80000002027812 */ /* 0x000fc800078ec0ff */
[----:B------:R-:W-:-:S13]  /*03e0*/  ISETP.GT.U32.AND P0, PT, R2, 0x1ffffff, PT ;  /* 0x01ffffff0200780c */ /* 0x000fda0003f04070 */
[----:B------:R-:W-:Y:S05]  /*03f0*/  @P0 BRA `(.L_x_7) ;  /* 0x00000000000c0947 */ /* 0x000fea0003800000 */
[----:B------:R-:W-:-:S07]  /*0400*/  MOV R4, 0x420 ;  /* 0x0000042000047802 */ /* 0x000fce0000000f00 */
[----:B------:R-:W-:Y:S05]  /*0410*/  CALL.REL.NOINC `($__internal_0_$__cuda_sm20_rcp_rn_f32_slowpath) ;  /* 0x0000000000287944 */ /* 0x000fea0003c00000 */
[----:B------:R-:W-:Y:S05]  /*0420*/  BRA `(.L_x_8) ;  /* 0x0000000000107947 */ /* 0x000fea0003800000 */
.L_x_7:
[----:B------:R-:W0:Y:S02]  /*0430*/  MUFU.RCP R7, R0 ;  /* 0x0000000000077308 */ /* 0x000e240000001000 */
[----:B0-----:R-:W-:-:S04]  /*0440*/  FFMA R2, R0, R7, -1 ;  /* 0xbf80000000027423 */ /* 0x001fc80000000007 */
[----:B------:R-:W-:-:S04]  /*0450*/  FADD.FTZ R2, -R2, -RZ ;  /* 0x800000ff02027221 */ /* 0x000fc80000010100 */
[----:B------:R-:W-:-:S07]  /*0460*/  FFMA R7, R7, R2, R7 ;  /* 0x0000000207077223 */ /* 0x000fce0000000007 */
.L_x_8:
[----:B------:R-:W-:Y:S05]  /*0470*/  BSYNC.RECONVERGENT B0 ;  /* 0x0000000000007941 */ /* 0x000fea0003800200 */
.L_x_6:
[----:B------:R-:W0:Y:S02]  /*0480*/  LDC.64 R4, c[0x0][0x388] ;  /* 0x0000e200ff047b82 */ /* 0x000e240000000a00 */
[----:B0-----:R-:W-:-:S05]  /*0490*/  IMAD.WIDE.U32 R2, R3, 0x4, R4 ;  /* 0x0000000403027825 */ /* 0x001fca00078e0004 */
[----:B------:R-:W-:Y:S01]  /*04a0*/  STG.E desc[UR6][R2.64], R7 ;  /* 0x0000000702007986 */ /* 0x000fe2000c101906 */
[----:B------:R-:W-:Y:S05]  /*04b0*/  EXIT ;  /* 0x000000000000794d */ /* 0x000fea0003800000 */
        .weak           $__internal_0_$__cuda_sm20_rcp_rn_f32_slowpath
        .type           $__internal_0_$__cuda_sm20_rcp_rn_f32_slowpath,@function
        .size           $__internal_0_$__cuda_sm20_rcp_rn_f32_slowpath,(.L_x_14 - $__internal_0_$__cuda_sm20_rcp_rn_f32_slowpath)
$__internal_0_$__cuda_sm20_rcp_rn_f32_slowpath:
[----:B------:R-:W-:Y:S01]  /*04c0*/  SHF.L.U32 R2, R0, 0x1, RZ ;  /* 0x0000000100027819 */ /* 0x000fe200000006ff */
[----:B------:R-:W-:Y:S03]  /*04d0*/  BSSY.RECONVERGENT B1, `(.L_x_9) ;  /* 0x0000030000017945 */ /* 0x000fe60003800200 */
[----:B------:R-:W-:-:S04]  /*04e0*/  SHF.R.U32.HI R2, RZ, 0x18, R2 ;  /* 0x00000018ff027819 */ /* 0x000fc80000011602 */
[----:B------:R-:W-:-:S13]  /*04f0*/  ISETP.NE.U32.AND P0, PT, R2, RZ, PT ;  /* 0x000000ff0200720c */ /* 0x000fda0003f05070 */
[----:B------:R-:W-:Y:S05]  /*0500*/  @P0 BRA `(.L_x_10) ;  /* 0x0000000000280947 */ /* 0x000fea0003800000 */
[----:B------:R-:W-:-:S05]  /*0510*/  IMAD.SHL.U32 R2, R0, 0x2, RZ ;  /* 0x0000000200027824 */ /* 0x000fca00078e00ff */
[----:B------:R-:W-:-:S13]  /*0520*/  ISETP.NE.AND P0, PT, R2, RZ, PT ;  /* 0x000000ff0200720c */ /* 0x000fda0003f05270 */
[----:B------:R-:W-:Y:S01]  /*0530*/  @P0 FFMA R6, R0, 1.84467440737095516160e+19, RZ ;  /* 0x5f80000000060823 */ /* 0x000fe200000000ff */
[----:B------:R-:W-:Y:S08]  /*0540*/  @!P0 MUFU.RCP R5, R0 ;  /* 0x0000000000058308 */ /* 0x000ff00000001000 */
[----:B------:R-:W0:Y:S02]  /*0550*/  @P0 MUFU.RCP R7, R6 ;  /* 0x0000000600070308 */ /* 0x000e240000001000 */
[----:B0-----:R-:W-:-:S04]  /*0560*/  @P0 FFMA R2, R6, R7, -1 ;  /* 0xbf80000006020423 */ /* 0x001fc80000000007 */
[----:B------:R-:W-:-:S04]  /*0570*/  @P0 FADD.FTZ R2, -R2, -RZ ;  /* 0x800000ff02020221 */ /* 0x000fc80000010100 */
[----:B------:R-:W-:-:S04]  /*0580*/  @P0 FFMA R2, R7, R2, R7 ;  /* 0x0000000207020223 */ /* 0x000fc80000000007 */
[----:B------:R-:W-:Y:S01]  /*0590*/  @P0 FFMA R5, R2, 1.84467440737095516160e+19, RZ ;  /* 0x5f80000002050823 */ /* 0x000fe200000000ff */
[----:B------:R-:W-:Y:S06]  /*05a0*/  BRA `(.L_x_11) ;  /* 0x0000000000887947 */ /* 0x000fec0003800000 */
.L_x_10:
[----:B------:R-:W-:-:S04]  /*05b0*/  IADD3 R5, PT, PT, R2, -0xfd, RZ ;  /* 0xffffff0302057810 */ /* 0x000fc80007ffe0ff */
[----:B------:R-:W-:-:S13]  /*05c0*/  ISETP.GT.U32.AND P0, PT, R5, 0x1, PT ;  /* 0x000000010500780c */ /* 0x000fda0003f04070 */
[----:B------:R-:W-:Y:S05]  /*05d0*/  @P0 BRA `(.L_x_12) ;  /* 0x0000000000780947 */ /* 0x000fea0003800000 */
[----:B------:R-:W-:Y:S01]  /*05e0*/  LOP3.LUT R6, R0, 0x7fffff, RZ, 0xc0, !PT ;  /* 0x007fffff00067812 */ /* 0x000fe200078ec0ff */
[----:B------:R-:W-:-:S03]  /*05f0*/  IMAD.MOV.U32 R10, RZ, RZ, 0x3 ;  /* 0x00000003ff0a7424 */ /* 0x000fc600078e00ff */
[----:B------:R-:W-:Y:S02]  /*0600*/  LOP3.LUT R6, R6, 0x3f800000, RZ, 0xfc, !PT ;  /* 0x3f80000006067812 */ /* 0x000fe400078efcff */
[----:B------:R-:W-:Y:S02]  /*0610*/  SHF.L.U32 R11, R10, R5, RZ ;  /* 0x000000050a0b7219 */ /* 0x000fe400000006ff */
[----:B------:R-:W0:Y:S02]  /*0620*/  MUFU.RCP R7, R6 ;  /* 0x0000000600077308 */ /* 0x000e240000001000 */
[----:B0-----:R-:W-:-:S04]  /*0630*/  FFMA R8, R6, R7, -1 ;  /* 0xbf80000006087423 */ /* 0x001fc80000000007 */
[----:B------:R-:W-:-:S04]  /*0640*/  FADD.FTZ R8, -R8, -RZ ;  /* 0x800000ff08087221 */ /* 0x000fc80000010100 */
[CCC-:B------:R-:W-:Y:S01]  /*0650*/  FFMA.RM R9, R7.reuse, R8.reuse, R7.reuse ;  /* 0x0000000807097223 */ /* 0x1c0fe20000004007 */
[----:B------:R-:W-:-:S04]  /*0660*/  FFMA.RP R8, R7, R8, R7 ;  /* 0x0000000807087223 */ /* 0x000fc80000008007 */
[C---:B------:R-:W-:Y:S02]  /*0670*/  LOP3.LUT R7, R9.reuse, 0x7fffff, RZ, 0xc0, !PT ;  /* 0x007fffff09077812 */ /* 0x040fe400078ec0ff */
[----:B------:R-:W-:Y:S02]  /*0680*/  FSETP.NEU.FTZ.AND P0, PT, R9, R8, PT ;  /* 0x000000080900720b */ /* 0x000fe40003f1d000 */
[----:B------:R-:W-:Y:S02]  /*0690*/  LOP3.LUT R8, R7, 0x800000, RZ, 0xfc, !PT ;  /* 0x0080000007087812 */ /* 0x000fe400078efcff */
[----:B------:R-:W-:Y:S02]  /*06a0*/  SEL R7, RZ, 0xffffffff, !P0 ;  /* 0xffffffffff077807 */ /* 0x000fe40004000000 */
[----:B------:R-:W-:Y:S02]  /*06b0*/  LOP3.LUT R6, R11, R8, RZ, 0xc0, !PT ;  /* 0x000000080b067212 */ /* 0x000fe400078ec0ff */
[----:B------:R-:W-:-:S02]  /*06c0*/  IADD3 R7, PT, PT, -R7, RZ, RZ ;  /* 0x000000ff07077210 */ /* 0x000fc40007ffe1ff */
[-C--:B------:R-:W-:Y:S02]  /*06d0*/  SHF.R.U32.HI R6, RZ, R5.reuse, R6 ;  /* 0x00000005ff067219 */ /* 0x080fe40000011606 */
[----:B------:R-:W-:Y:S02]  /*06e0*/  LOP3.LUT P1, RZ, R7, R5, R8, 0xf8, !PT ;  /* 0x0000000507ff7212 */ /* 0x000fe4000782f808 */
[C---:B------:R-:W-:Y:S02]  /*06f0*/  LOP3.LUT P0, RZ, R6.reuse, 0x1, RZ, 0xc0, !PT ;  /* 0x0000000106ff7812 */ /* 0x040fe4000780c0ff */
[----:B------:R-:W-:-:S04]  /*0700*/  LOP3.LUT P2, RZ, R6, 0x2, RZ, 0xc0, !PT ;  /* 0x0000000206ff7812 */ /* 0x000fc8000784c0ff */
[----:B------:R-:W-:Y:S02]  /*0710*/  PLOP3.LUT P0, PT, P0, P1, P2, 0xe0, 0x0 ;  /* 0x000000000000781c */ /* 0x000fe40000703c20 */
[----:B------:R-:W-:Y:S02]  /*0720*/  LOP3.LUT P1, RZ, R0, 0x7fffff, RZ, 0xc0, !PT ;  /* 0x007fffff00ff7812 */ /* 0x000fe4000782c0ff */
[----:B------:R-:W-:-:S05]  /*0730*/  SEL R5, RZ, 0x1, !P0 ;  /* 0x00000001ff057807 */ /* 0x000fca0004000000 */
[----:B------:R-:W-:-:S05]  /*0740*/  IMAD.MOV R5, RZ, RZ, -R5 ;  /* 0x000000ffff057224 */ /* 0x000fca00078e0a05 */
[----:B------:R-:W-:Y:S02]  /*0750*/  ISETP.GE.AND P0, PT, R5, RZ, PT ;  /* 0x000000ff0500720c */ /* 0x000fe40003f06270 */
[----:B------:R-:W-:-:S04]  /*0760*/  IADD3 R5, PT, PT, R2, -0xfc, RZ ;  /* 0xffffff0402057810 */ /* 0x000fc80007ffe0ff */
[----:B------:R-:W-:-:S07]  /*0770*/  SHF.R.U32.HI R5, RZ, R5, R8 ;  /* 0x00000005ff057219 */ /* 0x000fce0000011608 */
[----:B------:R-:W-:-:S05]  /*0780*/  @!P0 VIADD R5, R5, 0x1 ;  /* 0x0000000105058836 */ /* 0x000fca0000000000 */
[----:B------:R-:W-:-:S04]  /*0790*/  @!P1 SHF.L.U32 R5, R5, 0x1, RZ ;  /* 0x0000000105059819 */ /* 0x000fc800000006ff */
[----:B------:R-:W-:Y:S01]  /*07a0*/  LOP3.LUT R5, R5, 0x80000000, R0, 0xf8, !PT ;  /* 0x8000000005057812 */ /* 0x000fe200078ef800 */
[----:B------:R-:W-:Y:S06]  /*07b0*/  BRA `(.L_x_11) ;  /* 0x0000000000047947 */ /* 0x000fec0003800000 */
.L_x_12:
[----:B------:R0:W1:Y:S02]  /*07c0*/  MUFU.RCP R5, R0 ;  /* 0x0000000000057308 */ /* 0x0000640000001000 */
.L_x_11:
[----:B------:R-:W-:Y:S05]  /*07d0*/  BSYNC.RECONVERGENT B1 ;  /* 0x0000000000017941 */ /* 0x000fea0003800200 */
.L_x_9:
[----:B-1----:R-:W-:Y:S02]  /*07e0*/  IMAD.MOV.U32 R7, RZ, RZ, R5 ;  /* 0x000000ffff077224 */ /* 0x002fe400078e0005 */
[----:B------:R-:W-:-:S04]  /*07f0*/  HFMA2 R5, -RZ, RZ, 0, 0 ;  /* 0x00000000ff057431 */ /* 0x000fc800000001ff */
[----:B0-----:R-:W-:Y:S05]  /*0800*/  RET.REL.NODEC R4 `(_Z19cuda_neural_networkPfS_S_) ;  /* 0xfffffff404fc7950 */ /* 0x001fea0003c3ffff */
.L_x_13:
        /* <DEDUP_REMOVED lines=15> */
.L_x_14:


//--------------------- .nv.shared._Z25cuda_neural_network_errorPfS_S_S_ --------------------------
	.section	.nv.shared._Z25cuda_neural_network_errorPfS_S_S_,"aw",@nobits
	.sectionflags	@""
	.align	16
	.zero		1024


//--------------------- .nv.shared.reserved.0     --------------------------
	.section	.nv.shared.reserved.0,"aw",@nobits
	.weak		__nv_reservedSMEM_offset_0_alias
	.size		__nv_reservedSMEM_offset_0_alias, 0, 64
	.other		__nv_reservedSMEM_offset_0_alias,@"STO_CUDA_RESERVED_SHARED STV_DEFAULT"
__nv_reservedSMEM_offset_0_alias:
	.zero		0
	.zero		64


//--------------------- .nv.shared._Z32cuda_neural_network_output_errorPfS_ --------------------------
	.section	.nv.shared._Z32cuda_neural_network_output_errorPfS_,"aw",@nobits
	.sectionflags	@""
	.align	16
	.zero		1024


//--------------------- .nv.shared._Z19cuda_neural_networkPfS_S_ --------------------------
	.section	.nv.shared._Z19cuda_neural_networkPfS_S_,"aw",@nobits
	.sectionflags	@""
	.align	16
	.zero		1024


//--------------------- .nv.constant0._Z25cuda_neural_network_errorPfS_S_S_ --------------------------
	.section	.nv.constant0._Z25cuda_neural_network_errorPfS_S_S_,"a",@progbits
	.sectionflags	@""
	.align	4
.nv.constant0._Z25cuda_neural_network_errorPfS_S_S_:
	.zero		928


//--------------------- .nv.constant0._Z32cuda_neural_network_output_errorPfS_ --------------------------
	.section	.nv.constant0._Z32cuda_neural_network_output_errorPfS_,"a",@progbits
	.sectionflags	@""
	.align	4
.nv.constant0._Z32cuda_neural_network_output_errorPfS_:
	.zero		912


//--------------------- .nv.constant0._Z19cuda_neural_networkPfS_S_ --------------------------
	.section	.nv.constant0._Z19cuda_neural_networkPfS_S_,"a",@progbits
	.sectionflags	@""
	.align	4
.nv.constant0._Z19cuda_neural_networkPfS_S_:
	.zero		920


//--------------------- SYMBOLS --------------------------

	.type		.nv.reservedSmem.offset0,@object
	.size		.nv.reservedSmem.offset0,0x4
	.type		.nv.reservedSmem.cap,@object
	.size		.nv.reservedSmem.cap,0x4
